	.headerflags	@"EF_CUDA_TEXMODE_UNIFIED EF_CUDA_64BIT_ADDRESS EF_CUDA_ACCELERATORS EF_CUDA_SM90 EF_CUDA_VIRTUAL_SM(EF_CUDA_SM90)"
	.elftype	@"ET_EXEC"


//--------------------- .nv.info                  --------------------------
	.section	.nv.info,"",@"SHT_CUDA_INFO"
	.align	4


	//----- nvinfo : EIATTR_REGCOUNT
	.align		4
        /*0000*/ 	.byte	0x04, 0x2f
        /*0002*/ 	.short	(.L_1 - .L_0)
	.align		4
.L_0:
        /*0004*/ 	.word	index@(triton_poi_fused_convolution_32)
        /*0008*/ 	.word	0x0000000c


	//----- nvinfo : EIATTR_MIN_STACK_SIZE
	.align		4
.L_1:
        /*000c*/ 	.byte	0x04, 0x12
        /*000e*/ 	.short	(.L_3 - .L_2)
	.align		4
.L_2:
        /*0010*/ 	.word	index@(triton_poi_fused_convolution_32)
        /*0014*/ 	.word	0x00000000


	//----- nvinfo : EIATTR_FRAME_SIZE
	.align		4
.L_3:
        /*0018*/ 	.byte	0x04, 0x11
        /*001a*/ 	.short	(.L_5 - .L_4)
	.align		4
.L_4:
        /*001c*/ 	.word	index@(triton_poi_fused_convolution_32)
        /*0020*/ 	.word	0x00000000


	//----- nvinfo : EIATTR_MIN_STACK_SIZE
	.align		4
.L_5:
        /*0024*/ 	.byte	0x04, 0x12
        /*0026*/ 	.short	(.L_7 - .L_6)
	.align		4
.L_6:
        /*0028*/ 	.word	index@(triton_poi_fused_convolution_32)
        /*002c*/ 	.word	0x00000000
.L_7:


//--------------------- .nv.info.triton_poi_fused_convolution_32 --------------------------
	.section	.nv.info.triton_poi_fused_convolution_32,"",@"SHT_CUDA_INFO"
	.sectionflags	@""
	.align	4


	//----- nvinfo : EIATTR_CUDA_API_VERSION
	.align		4
        /*0000*/ 	.byte	0x04, 0x37
        /*0002*/ 	.short	(.L_9 - .L_8)
.L_8:
        /*0004*/ 	.word	0x0000007c


	//----- nvinfo : EIATTR_KPARAM_INFO
	.align		4
.L_9:
        /*0008*/ 	.byte	0x04, 0x17
        /*000a*/ 	.short	(.L_11 - .L_10)
.L_10:
        /*000c*/ 	.word	0x00000000
        /*0010*/ 	.short	0x0002
        /*0012*/ 	.short	0x0010
        /*0014*/ 	.byte	0x00, 0xf0, 0x11, 0x00


	//----- nvinfo : EIATTR_KPARAM_INFO
	.align		4
.L_11:
        /*0018*/ 	.byte	0x04, 0x17
        /*001a*/ 	.short	(.L_13 - .L_12)
.L_12:
        /*001c*/ 	.word	0x00000000
        /*0020*/ 	.short	0x0001
        /*0022*/ 	.short	0x0008
        /*0024*/ 	.byte	0x00, 0xf4, 0x21, 0x00


	//----- nvinfo : EIATTR_KPARAM_INFO
	.align		4
.L_13:
        /*0028*/ 	.byte	0x04, 0x17
        /*002a*/ 	.short	(.L_15 - .L_14)
.L_14:
        /*002c*/ 	.word	0x00000000
        /*0030*/ 	.short	0x0000
        /*0032*/ 	.short	0x0000
        /*0034*/ 	.byte	0x00, 0xf4, 0x21, 0x00


	//----- nvinfo : EIATTR_SPARSE_MMA_MASK
	.align		4
.L_15:
        /*0038*/ 	.byte	0x03, 0x50
        /*003a*/ 	.short	0x0000


	//----- nvinfo : EIATTR_MAXREG_COUNT
	.align		4
        /*003c*/ 	.byte	0x03, 0x1b
        /*003e*/ 	.short	0x00ff


	//----- nvinfo : EIATTR_EXIT_INSTR_OFFSETS
	.align		4
        /*0040*/ 	.byte	0x04, 0x1c
        /*0042*/ 	.short	(.L_17 - .L_16)


	//   ....[0]....
.L_16:
        /*0044*/ 	.word	0x00000170


	//   ....[1]....
        /*0048*/ 	.word	0x00000190


	//----- nvinfo : EIATTR_REQNTID
	.align		4
.L_17:
        /*004c*/ 	.byte	0x04, 0x10
        /*004e*/ 	.short	(.L_19 - .L_18)
.L_18:
        /*0050*/ 	.word	0x00000080
        /*0054*/ 	.word	0x00000001
        /*0058*/ 	.word	0x00000001


	//----- nvinfo : EIATTR_CBANK_PARAM_SIZE
	.align		4
.L_19:
        /*005c*/ 	.byte	0x03, 0x19
        /*005e*/ 	.short	0x0014


	//----- nvinfo : EIATTR_PARAM_CBANK
	.align		4
        /*0060*/ 	.byte	0x04, 0x0a
        /*0062*/ 	.short	(.L_21 - .L_20)
	.align		4
.L_20:
        /*0064*/ 	.word	index@(.nv.constant0.triton_poi_fused_convolution_32)
        /*0068*/ 	.short	0x0210
        /*006a*/ 	.short	0x0014


	//----- nvinfo : EIATTR_SW_WAR
	.align		4
.L_21:
        /*006c*/ 	.byte	0x04, 0x36
        /*006e*/ 	.short	(.L_23 - .L_22)
.L_22:
        /*0070*/ 	.word	0x00000008
.L_23:


//--------------------- .nv.callgraph             --------------------------
	.section	.nv.callgraph,"",@"SHT_CUDA_CALLGRAPH"
	.align	4
	.sectionentsize	8
	.align		4
        /*0000*/ 	.word	0x00000000
	.align		4
        /*0004*/ 	.word	0xffffffff
	.align		4
        /*0008*/ 	.word	0x00000000
	.align		4
        /*000c*/ 	.word	0xfffffffe
	.align		4
        /*0010*/ 	.word	0x00000000
	.align		4
        /*0014*/ 	.word	0xfffffffd
	.align		4
        /*0018*/ 	.word	0x00000000
	.align		4
        /*001c*/ 	.word	0xfffffffc


//--------------------- .text.triton_poi_fused_convolution_32 --------------------------
	.section	.text.triton_poi_fused_convolution_32,"ax",@progbits
	.align	128
        .global         triton_poi_fused_convolution_32
        .type           triton_poi_fused_convolution_32,@function
        .size           triton_poi_fused_convolution_32,(.L_x_1 - triton_poi_fused_convolution_32)
        .other          triton_poi_fused_convolution_32,@"STO_CUDA_ENTRY STV_DEFAULT"
triton_poi_fused_convolution_32:
.text.triton_poi_fused_convolution_32:
[----:B------:R-:W0:Y:S02]  /*0000*/  LDC R1, c[0x0][0x28] ;  /* 0x00000a00ff017b82 */ /* 0x000e240000000800 */
[----:B------:R-:W1:Y:S01]  /*0010*/  S2R R0, SR_TID.X ;  /* 0x0000000000007919 */ /* 0x000e620000002100 */
[----:B------:R-:W2:Y:S01]  /*0020*/  LDC.64 R2, c[0x0][0x210] ;  /* 0x00008400ff027b82 */ /* 0x000ea20000000a00 */
[----:B------:R-:W-:Y:S01]  /*0030*/  ULDC.64 UR4, c[0x0][0x208] ;  /* 0x0000820000047ab9 */ /* 0x000fe20000000a00 */
[----:B------:R-:W3:Y:S06]  /*0040*/  S2R R7, SR_CTAID.X ;  /* 0x0000000000077919 */ /* 0x000eec0000002500 */
[----:B------:R-:W4:Y:S01]  /*0050*/  LDC.64 R4, c[0x0][0x218] ;  /* 0x00008600ff047b82 */ /* 0x000f220000000a00 */
[----:B-1----:R-:W-:-:S05]  /*0060*/  LOP3.LUT R0, R0, 0x7f, RZ, 0xc0, !PT ;  /* 0x0000007f00007812 */ /* 0x002fca00078ec0ff */
[----:B---3--:R-:W-:-:S04]  /*0070*/  IMAD R7, R7, 0x80, R0 ;  /* 0x0000008007077824 */ /* 0x008fc800078e0200 */
[C---:B------:R-:W-:Y:S01]  /*0080*/  IMAD.HI R0, R7.reuse, 0x38e38e39, RZ ;  /* 0x38e38e3907007827 */ /* 0x040fe200078e02ff */
[----:B------:R-:W-:-:S03]  /*0090*/  ISETP.GE.AND P0, PT, R7, 0x90, PT ;  /* 0x000000900700780c */ /* 0x000fc60003f06270 */
[----:B--2---:R-:W-:Y:S01]  /*00a0*/  IMAD.WIDE R2, R7, 0x4, R2 ;  /* 0x0000000407027825 */ /* 0x004fe200078e0202 */
[----:B------:R-:W-:-:S03]  /*00b0*/  SHF.R.S32.HI R9, RZ, 0x1, R0 ;  /* 0x00000001ff097819 */ /* 0x000fc60000011400 */
[----:B------:R-:W-:Y:S01]  /*00c0*/  IMAD.MOV.U32 R7, RZ, RZ, RZ ;  /* 0x000000ffff077224 */ /* 0x000fe200078e00ff */
[----:B------:R-:W-:-:S04]  /*00d0*/  LEA.HI R9, R0, R9, RZ, 0x1 ;  /* 0x0000000900097211 */ /* 0x000fc800078f08ff */
[----:B------:R-:W-:-:S04]  /*00e0*/  SHF.R.S32.HI R0, RZ, 0x1f, R9 ;  /* 0x0000001fff007819 */ /* 0x000fc80000011409 */
[----:B------:R-:W-:-:S04]  /*00f0*/  LEA.HI R0, R0, R9, RZ, 0x2 ;  /* 0x0000000900007211 */ /* 0x000fc800078f10ff */
[----:B------:R-:W-:-:S05]  /*0100*/  LOP3.LUT R0, R0, 0xfffffffc, RZ, 0xc0, !PT ;  /* 0xfffffffc00007812 */ /* 0x000fca00078ec0ff */
[----:B------:R-:W-:Y:S01]  /*0110*/  IMAD.IADD R9, R9, 0x1, -R0 ;  /* 0x0000000109097824 */ /* 0x000fe200078e0a00 */
[----:B------:R-:W-:-:S03]  /*0120*/  HFMA2.MMA R0, -RZ, RZ, 0, 0 ;  /* 0x00000000ff007435 */ /* 0x000fc600000001ff */
[----:B----4-:R-:W-:-:S05]  /*0130*/  IMAD.WIDE R4, R9, 0x4, R4 ;  /* 0x0000000409047825 */ /* 0x010fca00078e0204 */
[----:B------:R-:W2:Y:S04]  /*0140*/  @!P0 LDG.E.EL R7, desc[UR4][R4.64] ;  /* 0x0000000404078981 */ /* 0x000ea8000c2e1900 */
[----:B------:R-:W2:Y:S02]  /*0150*/  @!P0 LDG.E R0, desc[UR4][R2.64] ;  /* 0x0000000402008981 */ /* 0x000ea4000c1e1900 */
[----:B--2---:R-:W-:Y:S01]  /*0160*/  FADD R7, R7, R0 ;  /* 0x0000000007077221 */ /* 0x004fe20000000000 */
[----:B------:R-:W-:Y:S06]  /*0170*/  @P0 EXIT ;  /* 0x000000000000094d */ /* 0x000fec0003800000 */
[----:B------:R-:W-:Y:S01]  /*0180*/  STG.E desc[UR4][R2.64], R7 ;  /* 0x0000000702007986 */ /* 0x000fe2000c101904 */
[----:B------:R-:W-:Y:S05]  /*0190*/  EXIT ;  /* 0x000000000000794d */ /* 0x000fea0003800000 */
.L_x_0:
[----:B------:R-:W-:-:S00]  /*01a0*/  BRA `(.L_x_0) ;  /* 0xfffffffc00fc7947 */ /* 0x000fc0000383ffff */
[----:B------:R-:W-:-:S00]  /*01b0*/  NOP ;  /* 0x0000000000007918 */ /* 0x000fc00000000000 */
        /* <DEDUP_REMOVED lines=12> */
.L_x_1:


//--------------------- .nv.constant0.triton_poi_fused_convolution_32 --------------------------
	.section	.nv.constant0.triton_poi_fused_convolution_32,"a",@progbits
	.sectionflags	@""
	.align	4
.nv.constant0.triton_poi_fused_convolution_32:
	.zero		548
